//
// Generated by NVIDIA NVVM Compiler
//
// Compiler Build ID: CL-36424714
// Cuda compilation tools, release 13.0, V13.0.88
// Based on NVVM 20.0.0
//

.version 9.0
.target sm_100
.address_size 64

	// .globl	_Z12applyPaddingPiS_iii

.visible .entry _Z12applyPaddingPiS_iii(
	.param .u64 .ptr .align 1 _Z12applyPaddingPiS_iii_param_0,
	.param .u64 .ptr .align 1 _Z12applyPaddingPiS_iii_param_1,
	.param .u32 _Z12applyPaddingPiS_iii_param_2,
	.param .u32 _Z12applyPaddingPiS_iii_param_3,
	.param .u32 _Z12applyPaddingPiS_iii_param_4
)
{
	.reg .pred 	%p<4>;
	.reg .b32 	%r<19>;
	.reg .b64 	%rd<9>;

	ld.param.u64 	%rd1, [_Z12applyPaddingPiS_iii_param_0];
	ld.param.u64 	%rd2, [_Z12applyPaddingPiS_iii_param_1];
	ld.param.u32 	%r3, [_Z12applyPaddingPiS_iii_param_2];
	ld.param.u32 	%r5, [_Z12applyPaddingPiS_iii_param_3];
	ld.param.u32 	%r4, [_Z12applyPaddingPiS_iii_param_4];
	mov.u32 	%r7, %ctaid.x;
	mov.u32 	%r8, %ntid.x;
	mov.u32 	%r9, %tid.x;
	mad.lo.s32 	%r1, %r7, %r8, %r9;
	mov.u32 	%r10, %ctaid.y;
	mov.u32 	%r11, %ntid.y;
	mov.u32 	%r12, %tid.y;
	mad.lo.s32 	%r13, %r10, %r11, %r12;
	setp.ge.u32 	%p1, %r1, %r3;
	setp.ge.u32 	%p2, %r13, %r5;
	or.pred  	%p3, %p1, %p2;
	@%p3 bra 	$L__BB0_2;
	cvta.to.global.u64 	%rd3, %rd1;
	cvta.to.global.u64 	%rd4, %rd2;
	mad.lo.s32 	%r14, %r3, %r13, %r1;
	mul.wide.u32 	%rd5, %r14, 4;
	add.s64 	%rd6, %rd3, %rd5;
	ld.global.u32 	%r15, [%rd6];
	add.s32 	%r16, %r4, %r3;
	add.s32 	%r17, %r4, %r1;
	mad.lo.s32 	%r18, %r16, %r13, %r17;
	mul.wide.u32 	%rd7, %r18, 4;
	add.s64 	%rd8, %rd4, %rd7;
	st.global.u32 	[%rd8], %r15;
$L__BB0_2:
	ret;

}
	// .globl	_Z10sumColumnsPiS_ii
.visible .entry _Z10sumColumnsPiS_ii(
	.param .u64 .ptr .align 1 _Z10sumColumnsPiS_ii_param_0,
	.param .u64 .ptr .align 1 _Z10sumColumnsPiS_ii_param_1,
	.param .u32 _Z10sumColumnsPiS_ii_param_2,
	.param .u32 _Z10sumColumnsPiS_ii_param_3
)
{
	.reg .pred 	%p<11>;
	.reg .b32 	%r<194>;
	.reg .b64 	%rd<65>;

	ld.param.u64 	%rd3, [_Z10sumColumnsPiS_ii_param_0];
	ld.param.u64 	%rd2, [_Z10sumColumnsPiS_ii_param_1];
	ld.param.u32 	%r83, [_Z10sumColumnsPiS_ii_param_2];
	ld.param.u32 	%r84, [_Z10sumColumnsPiS_ii_param_3];
	cvta.to.global.u64 	%rd1, %rd3;
	mov.u32 	%r85, %ctaid.x;
	mov.u32 	%r86, %ntid.x;
	mul.lo.s32 	%r1, %r85, %r86;
	mov.u32 	%r2, %tid.x;
	add.s32 	%r3, %r1, %r2;
	setp.ge.u32 	%p1, %r3, %r83;
	@%p1 bra 	$L__BB1_15;
	setp.lt.s32 	%p2, %r84, 1;
	mov.b32 	%r193, 0;
	@%p2 bra 	$L__BB1_14;
	and.b32  	%r4, %r84, 15;
	setp.lt.u32 	%p3, %r84, 16;
	mov.b32 	%r185, 0;
	mov.u32 	%r193, %r185;
	@%p3 bra 	$L__BB1_5;
	and.b32  	%r185, %r84, 2147483632;
	neg.s32 	%r179, %r185;
	add.s32 	%r91, %r2, %r83;
	add.s32 	%r178, %r91, %r1;
	shl.b32 	%r8, %r83, 4;
	shl.b32 	%r92, %r83, 1;
	add.s32 	%r177, %r3, %r92;
	mad.lo.s32 	%r176, %r83, 3, %r3;
	shl.b32 	%r93, %r83, 2;
	add.s32 	%r175, %r3, %r93;
	mad.lo.s32 	%r174, %r83, 5, %r3;
	mad.lo.s32 	%r173, %r83, 6, %r3;
	mad.lo.s32 	%r172, %r83, 7, %r3;
	shl.b32 	%r94, %r83, 3;
	add.s32 	%r171, %r3, %r94;
	mad.lo.s32 	%r170, %r83, 9, %r3;
	mad.lo.s32 	%r169, %r83, 10, %r3;
	mad.lo.s32 	%r168, %r83, 11, %r3;
	mad.lo.s32 	%r167, %r83, 12, %r3;
	mad.lo.s32 	%r166, %r83, 13, %r3;
	mad.lo.s32 	%r165, %r83, 14, %r3;
	mad.lo.s32 	%r164, %r83, 15, %r3;
	mov.b32 	%r193, 0;
	mov.u32 	%r163, %r3;
$L__BB1_4:
	.pragma "nounroll";
	mul.wide.u32 	%rd4, %r163, 4;
	add.s64 	%rd5, %rd1, %rd4;
	ld.global.u32 	%r95, [%rd5];
	add.s32 	%r96, %r95, %r193;
	mul.wide.u32 	%rd6, %r178, 4;
	add.s64 	%rd7, %rd1, %rd6;
	ld.global.u32 	%r97, [%rd7];
	add.s32 	%r98, %r97, %r96;
	mul.wide.u32 	%rd8, %r177, 4;
	add.s64 	%rd9, %rd1, %rd8;
	ld.global.u32 	%r99, [%rd9];
	add.s32 	%r100, %r99, %r98;
	mul.wide.u32 	%rd10, %r176, 4;
	add.s64 	%rd11, %rd1, %rd10;
	ld.global.u32 	%r101, [%rd11];
	add.s32 	%r102, %r101, %r100;
	mul.wide.u32 	%rd12, %r175, 4;
	add.s64 	%rd13, %rd1, %rd12;
	ld.global.u32 	%r103, [%rd13];
	add.s32 	%r104, %r103, %r102;
	mul.wide.u32 	%rd14, %r174, 4;
	add.s64 	%rd15, %rd1, %rd14;
	ld.global.u32 	%r105, [%rd15];
	add.s32 	%r106, %r105, %r104;
	mul.wide.u32 	%rd16, %r173, 4;
	add.s64 	%rd17, %rd1, %rd16;
	ld.global.u32 	%r107, [%rd17];
	add.s32 	%r108, %r107, %r106;
	mul.wide.u32 	%rd18, %r172, 4;
	add.s64 	%rd19, %rd1, %rd18;
	ld.global.u32 	%r109, [%rd19];
	add.s32 	%r110, %r109, %r108;
	mul.wide.u32 	%rd20, %r171, 4;
	add.s64 	%rd21, %rd1, %rd20;
	ld.global.u32 	%r111, [%rd21];
	add.s32 	%r112, %r111, %r110;
	mul.wide.u32 	%rd22, %r170, 4;
	add.s64 	%rd23, %rd1, %rd22;
	ld.global.u32 	%r113, [%rd23];
	add.s32 	%r114, %r113, %r112;
	mul.wide.u32 	%rd24, %r169, 4;
	add.s64 	%rd25, %rd1, %rd24;
	ld.global.u32 	%r115, [%rd25];
	add.s32 	%r116, %r115, %r114;
	mul.wide.u32 	%rd26, %r168, 4;
	add.s64 	%rd27, %rd1, %rd26;
	ld.global.u32 	%r117, [%rd27];
	add.s32 	%r118, %r117, %r116;
	mul.wide.u32 	%rd28, %r167, 4;
	add.s64 	%rd29, %rd1, %rd28;
	ld.global.u32 	%r119, [%rd29];
	add.s32 	%r120, %r119, %r118;
	mul.wide.u32 	%rd30, %r166, 4;
	add.s64 	%rd31, %rd1, %rd30;
	ld.global.u32 	%r121, [%rd31];
	add.s32 	%r122, %r121, %r120;
	mul.wide.u32 	%rd32, %r165, 4;
	add.s64 	%rd33, %rd1, %rd32;
	ld.global.u32 	%r123, [%rd33];
	add.s32 	%r124, %r123, %r122;
	mul.wide.u32 	%rd34, %r164, 4;
	add.s64 	%rd35, %rd1, %rd34;
	ld.global.u32 	%r125, [%rd35];
	add.s32 	%r193, %r125, %r124;
	add.s32 	%r179, %r179, 16;
	add.s32 	%r178, %r178, %r8;
	add.s32 	%r177, %r177, %r8;
	add.s32 	%r176, %r176, %r8;
	add.s32 	%r175, %r175, %r8;
	add.s32 	%r174, %r174, %r8;
	add.s32 	%r173, %r173, %r8;
	add.s32 	%r172, %r172, %r8;
	add.s32 	%r171, %r171, %r8;
	add.s32 	%r170, %r170, %r8;
	add.s32 	%r169, %r169, %r8;
	add.s32 	%r168, %r168, %r8;
	add.s32 	%r167, %r167, %r8;
	add.s32 	%r166, %r166, %r8;
	add.s32 	%r165, %r165, %r8;
	add.s32 	%r164, %r164, %r8;
	add.s32 	%r163, %r163, %r8;
	setp.ne.s32 	%p4, %r179, 0;
	@%p4 bra 	$L__BB1_4;
$L__BB1_5:
	setp.eq.s32 	%p5, %r4, 0;
	@%p5 bra 	$L__BB1_14;
	and.b32  	%r62, %r84, 7;
	setp.lt.u32 	%p6, %r4, 8;
	@%p6 bra 	$L__BB1_8;
	mad.lo.s32 	%r127, %r185, %r83, %r3;
	mul.wide.u32 	%rd36, %r127, 4;
	add.s64 	%rd37, %rd1, %rd36;
	ld.global.u32 	%r128, [%rd37];
	add.s32 	%r129, %r128, %r193;
	add.s32 	%r130, %r127, %r83;
	mul.wide.u32 	%rd38, %r130, 4;
	add.s64 	%rd39, %rd1, %rd38;
	ld.global.u32 	%r131, [%rd39];
	add.s32 	%r132, %r131, %r129;
	add.s32 	%r133, %r130, %r83;
	mul.wide.u32 	%rd40, %r133, 4;
	add.s64 	%rd41, %rd1, %rd40;
	ld.global.u32 	%r134, [%rd41];
	add.s32 	%r135, %r134, %r132;
	add.s32 	%r136, %r133, %r83;
	mul.wide.u32 	%rd42, %r136, 4;
	add.s64 	%rd43, %rd1, %rd42;
	ld.global.u32 	%r137, [%rd43];
	add.s32 	%r138, %r137, %r135;
	add.s32 	%r139, %r136, %r83;
	mul.wide.u32 	%rd44, %r139, 4;
	add.s64 	%rd45, %rd1, %rd44;
	ld.global.u32 	%r140, [%rd45];
	add.s32 	%r141, %r140, %r138;
	add.s32 	%r142, %r139, %r83;
	mul.wide.u32 	%rd46, %r142, 4;
	add.s64 	%rd47, %rd1, %rd46;
	ld.global.u32 	%r143, [%rd47];
	add.s32 	%r144, %r143, %r141;
	add.s32 	%r145, %r142, %r83;
	mul.wide.u32 	%rd48, %r145, 4;
	add.s64 	%rd49, %rd1, %rd48;
	ld.global.u32 	%r146, [%rd49];
	add.s32 	%r147, %r146, %r144;
	add.s32 	%r148, %r145, %r83;
	mul.wide.u32 	%rd50, %r148, 4;
	add.s64 	%rd51, %rd1, %rd50;
	ld.global.u32 	%r149, [%rd51];
	add.s32 	%r193, %r149, %r147;
	add.s32 	%r185, %r185, 8;
$L__BB1_8:
	setp.eq.s32 	%p7, %r62, 0;
	@%p7 bra 	$L__BB1_14;
	and.b32  	%r68, %r84, 3;
	setp.lt.u32 	%p8, %r62, 4;
	@%p8 bra 	$L__BB1_11;
	mad.lo.s32 	%r151, %r185, %r83, %r3;
	mul.wide.u32 	%rd52, %r151, 4;
	add.s64 	%rd53, %rd1, %rd52;
	ld.global.u32 	%r152, [%rd53];
	add.s32 	%r153, %r152, %r193;
	add.s32 	%r154, %r151, %r83;
	mul.wide.u32 	%rd54, %r154, 4;
	add.s64 	%rd55, %rd1, %rd54;
	ld.global.u32 	%r155, [%rd55];
	add.s32 	%r156, %r155, %r153;
	add.s32 	%r157, %r154, %r83;
	mul.wide.u32 	%rd56, %r157, 4;
	add.s64 	%rd57, %rd1, %rd56;
	ld.global.u32 	%r158, [%rd57];
	add.s32 	%r159, %r158, %r156;
	add.s32 	%r160, %r157, %r83;
	mul.wide.u32 	%rd58, %r160, 4;
	add.s64 	%rd59, %rd1, %rd58;
	ld.global.u32 	%r161, [%rd59];
	add.s32 	%r193, %r161, %r159;
	add.s32 	%r185, %r185, 4;
$L__BB1_11:
	setp.eq.s32 	%p9, %r68, 0;
	@%p9 bra 	$L__BB1_14;
	mad.lo.s32 	%r191, %r185, %r83, %r3;
	neg.s32 	%r190, %r68;
$L__BB1_13:
	.pragma "nounroll";
	mul.wide.u32 	%rd60, %r191, 4;
	add.s64 	%rd61, %rd1, %rd60;
	ld.global.u32 	%r162, [%rd61];
	add.s32 	%r193, %r162, %r193;
	add.s32 	%r191, %r191, %r83;
	add.s32 	%r190, %r190, 1;
	setp.ne.s32 	%p10, %r190, 0;
	@%p10 bra 	$L__BB1_13;
$L__BB1_14:
	cvta.to.global.u64 	%rd62, %rd2;
	mul.wide.u32 	%rd63, %r3, 4;
	add.s64 	%rd64, %rd62, %rd63;
	st.global.u32 	[%rd64], %r193;
$L__BB1_15:
	ret;

}


// ===== COMPILED SASS (sm_100) =====

	.target	sm_100

	.elftype	@"ET_EXEC"


//--------------------- .note.nv.tkinfo           --------------------------
	.section	.note.nv.tkinfo,"",@"SHT_NOTE"
	.sectionflags	@"SHF_NOTE_NV_TKINFO"
	.tkinfo
        /*0018*/ 	.word	0x00000002
        /*0030*/ 	.string	""
        /*0030*/ 	.string	"ptxas"
        /*0030*/ 	.string	"Cuda compilation tools, release 13.0, V13.0.88"
        /*0030*/ 	.string	"Build cuda_13.0.r13.0/compiler.36424714_0"
        /*0030*/ 	.string	"-arch sm_100 -m 64 "



//--------------------- .note.nv.cuinfo           --------------------------
	.section	.note.nv.cuinfo,"",@"SHT_NOTE"
	.sectionflags	@"SHF_NOTE_NV_CUINFO"
        /*0018*/ 	.short	0x0002
        /*001a*/ 	.short	0x0064
        /*001c*/ 	.short	0x0082
	.zero		2


//--------------------- .nv.info                  --------------------------
	.section	.nv.info,"",@"SHT_CUDA_INFO"
	.align	4


	//----- nvinfo : EIATTR_REGCOUNT
	.align		4
        /*0000*/ 	.byte	0x04, 0x2f
        /*0002*/ 	.short	(.L_1 - .L_0)
	.align		4
.L_0:
        /*0004*/ 	.word	index@(_Z12applyPaddingPiS_iii)
        /*0008*/ 	.word	0x0000000a


	//----- nvinfo : EIATTR_FRAME_SIZE
	.align		4
.L_1:
        /*000c*/ 	.byte	0x04, 0x11
        /*000e*/ 	.short	(.L_3 - .L_2)
	.align		4
.L_2:
        /*0010*/ 	.word	index@(_Z12applyPaddingPiS_iii)
        /*0014*/ 	.word	0x00000000


	//----- nvinfo : EIATTR_REGCOUNT
	.align		4
.L_3:
        /*0018*/ 	.byte	0x04, 0x2f
        /*001a*/ 	.short	(.L_5 - .L_4)
	.align		4
.L_4:
        /*001c*/ 	.word	index@(_Z10sumColumnsPiS_ii)
        /*0020*/ 	.word	0x00000020


	//----- nvinfo : EIATTR_FRAME_SIZE
	.align		4
.L_5:
        /*0024*/ 	.byte	0x04, 0x11
        /*0026*/ 	.short	(.L_7 - .L_6)
	.align		4
.L_6:
        /*0028*/ 	.word	index@(_Z10sumColumnsPiS_ii)
        /*002c*/ 	.word	0x00000000


	//----- nvinfo : EIATTR_MIN_STACK_SIZE
	.align		4
.L_7:
        /*0030*/ 	.byte	0x04, 0x12
        /*0032*/ 	.short	(.L_9 - .L_8)
	.align		4
.L_8:
        /*0034*/ 	.word	index@(_Z10sumColumnsPiS_ii)
        /*0038*/ 	.word	0x00000000


	//----- nvinfo : EIATTR_MIN_STACK_SIZE
	.align		4
.L_9:
        /*003c*/ 	.byte	0x04, 0x12
        /*003e*/ 	.short	(.L_11 - .L_10)
	.align		4
.L_10:
        /*0040*/ 	.word	index@(_Z12applyPaddingPiS_iii)
        /*0044*/ 	.word	0x00000000
.L_11:


//--------------------- .nv.compat                --------------------------
	.section	.nv.compat,"",@"SHT_CUDA_COMPAT_INFO"
	.align	4
        /*0000*/ 	.byte	0x02, 0x09, 0x00, 0x00, 0x02, 0x02, 0x01, 0x00, 0x02, 0x05, 0x05, 0x00, 0x03, 0x07, 0x01, 0x01
        /*0010*/ 	.byte	0x02, 0x03, 0x00, 0x00, 0x02, 0x06, 0x01, 0x00, 0x04, 0x0b, 0x08, 0x00, 0x09, 0x00, 0x00, 0x00
        /*0020*/ 	.byte	0x00, 0x00, 0x00, 0x00


//--------------------- .nv.info._Z10sumColumnsPiS_ii --------------------------
	.section	.nv.info._Z10sumColumnsPiS_ii,"",@"SHT_CUDA_INFO"
	.sectionflags	@""
	.align	4


	//----- nvinfo : EIATTR_CUDA_API_VERSION
	.align		4
        /*0000*/ 	.byte	0x04, 0x37
        /*0002*/ 	.short	(.L_13 - .L_12)
.L_12:
        /*0004*/ 	.word	0x00000082


	//----- nvinfo : EIATTR_KPARAM_INFO
	.align		4
.L_13:
        /*0008*/ 	.byte	0x04, 0x17
        /*000a*/ 	.short	(.L_15 - .L_14)
.L_14:
        /*000c*/ 	.word	0x00000000
        /*0010*/ 	.short	0x0003
        /*0012*/ 	.short	0x0014
        /*0014*/ 	.byte	0x00, 0xf0, 0x11, 0x00


	//----- nvinfo : EIATTR_KPARAM_INFO
	.align		4
.L_15:
        /*0018*/ 	.byte	0x04, 0x17
        /*001a*/ 	.short	(.L_17 - .L_16)
.L_16:
        /*001c*/ 	.word	0x00000000
        /*0020*/ 	.short	0x0002
        /*0022*/ 	.short	0x0010
        /*0024*/ 	.byte	0x00, 0xf0, 0x11, 0x00


	//----- nvinfo : EIATTR_KPARAM_INFO
	.align		4
.L_17:
        /*0028*/ 	.byte	0x04, 0x17
        /*002a*/ 	.short	(.L_19 - .L_18)
.L_18:
        /*002c*/ 	.word	0x00000000
        /*0030*/ 	.short	0x0001
        /*0032*/ 	.short	0x0008
        /*0034*/ 	.byte	0x00, 0xf5, 0x21, 0x00


	//----- nvinfo : EIATTR_KPARAM_INFO
	.align		4
.L_19:
        /*0038*/ 	.byte	0x04, 0x17
        /*003a*/ 	.short	(.L_21 - .L_20)
.L_20:
        /*003c*/ 	.word	0x00000000
        /*0040*/ 	.short	0x0000
        /*0042*/ 	.short	0x0000
        /*0044*/ 	.byte	0x00, 0xf5, 0x21, 0x00


	//----- nvinfo : EIATTR_SPARSE_MMA_MASK
	.align		4
.L_21:
        /*0048*/ 	.byte	0x03, 0x50
        /*004a*/ 	.short	0x0000


	//----- nvinfo : EIATTR_MAXREG_COUNT
	.align		4
        /*004c*/ 	.byte	0x03, 0x1b
        /*004e*/ 	.short	0x00ff


	//----- nvinfo : EIATTR_MERCURY_ISA_VERSION
	.align		4
        /*0050*/ 	.byte	0x03, 0x5f
        /*0052*/ 	.short	0x0101


	//----- nvinfo : EIATTR_VRC_CTA_INIT_COUNT
	.align		4
        /*0054*/ 	.byte	0x02, 0x4a
	.zero		1
	.zero		1


	//----- nvinfo : EIATTR_EXIT_INSTR_OFFSETS
	.align		4
        /*0058*/ 	.byte	0x04, 0x1c
        /*005a*/ 	.short	(.L_23 - .L_22)


	//   ....[0]....
.L_22:
        /*005c*/ 	.word	0x00000080


	//   ....[1]....
        /*0060*/ 	.word	0x00000a90


	//----- nvinfo : EIATTR_CBANK_PARAM_SIZE
	.align		4
.L_23:
        /*0064*/ 	.byte	0x03, 0x19
        /*0066*/ 	.short	0x0018


	//----- nvinfo : EIATTR_PARAM_CBANK
	.align		4
        /*0068*/ 	.byte	0x04, 0x0a
        /*006a*/ 	.short	(.L_25 - .L_24)
	.align		4
.L_24:
        /*006c*/ 	.word	index@(.nv.constant0._Z10sumColumnsPiS_ii)
        /*0070*/ 	.short	0x0380
        /*0072*/ 	.short	0x0018


	//----- nvinfo : EIATTR_SW_WAR
	.align		4
.L_25:
        /*0074*/ 	.byte	0x04, 0x36
        /*0076*/ 	.short	(.L_27 - .L_26)
.L_26:
        /*0078*/ 	.word	0x00000008
.L_27:


//--------------------- .nv.info._Z12applyPaddingPiS_iii --------------------------
	.section	.nv.info._Z12applyPaddingPiS_iii,"",@"SHT_CUDA_INFO"
	.sectionflags	@""
	.align	4


	//----- nvinfo : EIATTR_CUDA_API_VERSION
	.align		4
        /*0000*/ 	.byte	0x04, 0x37
        /*0002*/ 	.short	(.L_29 - .L_28)
.L_28:
        /*0004*/ 	.word	0x00000082


	//----- nvinfo : EIATTR_KPARAM_INFO
	.align		4
.L_29:
        /*0008*/ 	.byte	0x04, 0x17
        /*000a*/ 	.short	(.L_31 - .L_30)
.L_30:
        /*000c*/ 	.word	0x00000000
        /*0010*/ 	.short	0x0004
        /*0012*/ 	.short	0x0018
        /*0014*/ 	.byte	0x00, 0xf0, 0x11, 0x00


	//----- nvinfo : EIATTR_KPARAM_INFO
	.align		4
.L_31:
        /*0018*/ 	.byte	0x04, 0x17
        /*001a*/ 	.short	(.L_33 - .L_32)
.L_32:
        /*001c*/ 	.word	0x00000000
        /*0020*/ 	.short	0x0003
        /*0022*/ 	.short	0x0014
        /*0024*/ 	.byte	0x00, 0xf0, 0x11, 0x00


	//----- nvinfo : EIATTR_KPARAM_INFO
	.align		4
.L_33:
        /*0028*/ 	.byte	0x04, 0x17
        /*002a*/ 	.short	(.L_35 - .L_34)
.L_34:
        /*002c*/ 	.word	0x00000000
        /*0030*/ 	.short	0x0002
        /*0032*/ 	.short	0x0010
        /*0034*/ 	.byte	0x00, 0xf0, 0x11, 0x00


	//----- nvinfo : EIATTR_KPARAM_INFO
	.align		4
.L_35:
        /*0038*/ 	.byte	0x04, 0x17
        /*003a*/ 	.short	(.L_37 - .L_36)
.L_36:
        /*003c*/ 	.word	0x00000000
        /*0040*/ 	.short	0x0001
        /*0042*/ 	.short	0x0008
        /*0044*/ 	.byte	0x00, 0xf5, 0x21, 0x00


	//----- nvinfo : EIATTR_KPARAM_INFO
	.align		4
.L_37:
        /*0048*/ 	.byte	0x04, 0x17
        /*004a*/ 	.short	(.L_39 - .L_38)
.L_38:
        /*004c*/ 	.word	0x00000000
        /*0050*/ 	.short	0x0000
        /*0052*/ 	.short	0x0000
        /*0054*/ 	.byte	0x00, 0xf5, 0x21, 0x00


	//----- nvinfo : EIATTR_SPARSE_MMA_MASK
	.align		4
.L_39:
        /*0058*/ 	.byte	0x03, 0x50
        /*005a*/ 	.short	0x0000


	//----- nvinfo : EIATTR_MAXREG_COUNT
	.align		4
        /*005c*/ 	.byte	0x03, 0x1b
        /*005e*/ 	.short	0x00ff


	//----- nvinfo : EIATTR_MERCURY_ISA_VERSION
	.align		4
        /*0060*/ 	.byte	0x03, 0x5f
        /*0062*/ 	.short	0x0101


	//----- nvinfo : EIATTR_VRC_CTA_INIT_COUNT
	.align		4
        /*0064*/ 	.byte	0x02, 0x4a
	.zero		1
	.zero		1


	//----- nvinfo : EIATTR_EXIT_INSTR_OFFSETS
	.align		4
        /*0068*/ 	.byte	0x04, 0x1c
        /*006a*/ 	.short	(.L_41 - .L_40)


	//   ....[0]....
.L_40:
        /*006c*/ 	.word	0x000000c0


	//   ....[1]....
        /*0070*/ 	.word	0x00000190


	//----- nvinfo : EIATTR_CBANK_PARAM_SIZE
	.align		4
.L_41:
        /*0074*/ 	.byte	0x03, 0x19
        /*0076*/ 	.short	0x001c


	//----- nvinfo : EIATTR_PARAM_CBANK
	.align		4
        /*0078*/ 	.byte	0x04, 0x0a
        /*007a*/ 	.short	(.L_43 - .L_42)
	.align		4
.L_42:
        /*007c*/ 	.word	index@(.nv.constant0._Z12applyPaddingPiS_iii)
        /*0080*/ 	.short	0x0380
        /*0082*/ 	.short	0x001c


	//----- nvinfo : EIATTR_SW_WAR
	.align		4
.L_43:
        /*0084*/ 	.byte	0x04, 0x36
        /*0086*/ 	.short	(.L_45 - .L_44)
.L_44:
        /*0088*/ 	.word	0x00000008
.L_45:


//--------------------- .nv.callgraph             --------------------------
	.section	.nv.callgraph,"",@"SHT_CUDA_CALLGRAPH"
	.align	4
	.sectionentsize	8
	.align		4
        /*0000*/ 	.word	0x00000000
	.align		4
        /*0004*/ 	.word	0xffffffff
	.align		4
        /*0008*/ 	.word	0x00000000
	.align		4
        /*000c*/ 	.word	0xfffffffe
	.align		4
        /*0010*/ 	.word	0x00000000
	.align		4
        /*0014*/ 	.word	0xfffffffd
	.align		4
        /*0018*/ 	.word	0x00000000
	.align		4
        /*001c*/ 	.word	0xfffffffc


//--------------------- .text._Z10sumColumnsPiS_ii --------------------------
	.section	.text._Z10sumColumnsPiS_ii,"ax",@progbits
	.align	128
        .global         _Z10sumColumnsPiS_ii
        .type           _Z10sumColumnsPiS_ii,@function
        .size           _Z10sumColumnsPiS_ii,(.L_x_8 - _Z10sumColumnsPiS_ii)
        .other          _Z10sumColumnsPiS_ii,@"STO_CUDA_ENTRY STV_DEFAULT"
_Z10sumColumnsPiS_ii:
.text._Z10sumColumnsPiS_ii:
[----:B------:R-:W-:Y:S01]  /*0000*/  LDC R1, c[0x0][0x37c] ;  /* 0x0000df00ff017b82 */ /* 0x000fe20000000800 */
[----:B------:R-:W0:Y:S07]  /*0010*/  S2R R5, SR_TID.X ;  /* 0x0000000000057919 */ /* 0x000e2e0000002100 */
[----:B------:R-:W1:Y:S01]  /*0020*/  S2UR UR5, SR_CTAID.X ;  /* 0x00000000000579c3 */ /* 0x000e620000002500 */
[----:B------:R-:W1:Y:S07]  /*0030*/  LDCU UR4, c[0x0][0x360] ;  /* 0x00006c00ff0477ac */ /* 0x000e6e0008000800 */
[----:B------:R-:W2:Y:S01]  /*0040*/  LDC R0, c[0x0][0x390] ;  /* 0x0000e400ff007b82 */ /* 0x000ea20000000800 */
[----:B-1----:R-:W-:-:S06]  /*0050*/  UIMAD UR5, UR5, UR4, URZ ;  /* 0x00000004050572a4 */ /* 0x002fcc000f8e02ff */
[----:B0-----:R-:W-:-:S04]  /*0060*/  IADD3 R3, PT, PT, R5, UR5, RZ ;  /* 0x0000000505037c10 */ /* 0x001fc8000fffe0ff */
[----:B--2---:R-:W-:-:S13]  /*0070*/  ISETP.GE.U32.AND P0, PT, R3, R0, PT ;  /* 0x000000000300720c */ /* 0x004fda0003f06070 */
[----:B------:R-:W-:Y:S05]  /*0080*/  @P0 EXIT ;  /* 0x000000000000094d */ /* 0x000fea0003800000 */
[----:B------:R-:W0:Y:S01]  /*0090*/  LDCU UR6, c[0x0][0x394] ;  /* 0x00007280ff0677ac */ /* 0x000e220008000800 */
[----:B------:R-:W-:Y:S01]  /*00a0*/  HFMA2 R16, -RZ, RZ, 0, 0 ;  /* 0x00000000ff107431 */ /* 0x000fe200000001ff */
[----:B------:R-:W1:Y:S01]  /*00b0*/  LDCU.64 UR10, c[0x0][0x358] ;  /* 0x00006b00ff0a77ac */ /* 0x000e620008000a00 */
[----:B0-----:R-:W-:-:S09]  /*00c0*/  UISETP.GE.AND UP0, UPT, UR6, 0x1, UPT ;  /* 0x000000010600788c */ /* 0x001fd2000bf06270 */
[----:B-1----:R-:W-:Y:S05]  /*00d0*/  BRA.U !UP0, `(.L_x_0) ;  /* 0x0000000908607547 */ /* 0x002fea000b800000 */
[----:B------:R-:W-:Y:S01]  /*00e0*/  UISETP.GE.U32.AND UP1, UPT, UR6, 0x10, UPT ;  /* 0x000000100600788c */ /* 0x000fe2000bf26070 */
[----:B------:R-:W-:Y:S01]  /*00f0*/  MOV R16, RZ ;  /* 0x000000ff00107202 */ /* 0x000fe20000000f00 */
[----:B------:R-:W-:Y:S01]  /*0100*/  ULOP3.LUT UR7, UR6, 0xf, URZ, 0xc0, !UPT ;  /* 0x0000000f06077892 */ /* 0x000fe2000f8ec0ff */
[----:B------:R-:W-:-:S03]  /*0110*/  UMOV UR4, URZ ;  /* 0x000000ff00047c82 */ /* 0x000fc60008000000 */
[----:B------:R-:W-:-:S03]  /*0120*/  UISETP.NE.AND UP0, UPT, UR7, URZ, UPT ;  /* 0x000000ff0700728c */ /* 0x000fc6000bf05270 */
[----:B------:R-:W-:Y:S08]  /*0130*/  BRA.U !UP1, `(.L_x_1) ;  /* 0x00000005093c7547 */ /* 0x000ff0000b800000 */
[----:B------:R-:W-:Y:S01]  /*0140*/  ULOP3.LUT UR4, UR6, 0x7ffffff0, URZ, 0xc0, !UPT ;  /* 0x7ffffff006047892 */ /* 0x000fe2000f8ec0ff */
[C---:B------:R-:W-:Y:S01]  /*0150*/  IADD3 R5, PT, PT, R0.reuse, UR5, R5 ;  /* 0x0000000500057c10 */ /* 0x040fe2000fffe005 */
[C-C-:B------:R-:W-:Y:S01]  /*0160*/  IMAD R9, R0.reuse, 0x3, R3.reuse ;  /* 0x0000000300097824 */ /* 0x140fe200078e0203 */
[CC--:B------:R-:W-:Y:S01]  /*0170*/  LEA R7, R0.reuse, R3.reuse, 0x1 ;  /* 0x0000000300077211 */ /* 0x0c0fe200078e08ff */
[C-C-:B------:R-:W-:Y:S01]  /*0180*/  IMAD R13, R0.reuse, 0x5, R3.reuse ;  /* 0x00000005000d7824 */ /* 0x140fe200078e0203 */
[CC--:B------:R-:W-:Y:S01]  /*0190*/  LEA R11, R0.reuse, R3.reuse, 0x2 ;  /* 0x00000003000b7211 */ /* 0x0c0fe200078e10ff */
[C-C-:B------:R-:W-:Y:S01]  /*01a0*/  IMAD R15, R0.reuse, 0x6, R3.reuse ;  /* 0x00000006000f7824 */ /* 0x140fe200078e0203 */
[CC--:B------:R-:W-:Y:S01]  /*01b0*/  LEA R19, R0.reuse, R3.reuse, 0x3 ;  /* 0x0000000300137211 */ /* 0x0c0fe200078e18ff */
[C-C-:B------:R-:W-:Y:S01]  /*01c0*/  IMAD R17, R0.reuse, 0x7, R3.reuse ;  /* 0x0000000700117824 */ /* 0x140fe200078e0203 */
[----:B------:R-:W-:Y:S01]  /*01d0*/  MOV R16, RZ ;  /* 0x000000ff00107202 */ /* 0x000fe20000000f00 */
[C-C-:B------:R-:W-:Y:S01]  /*01e0*/  IMAD R21, R0.reuse, 0x9, R3.reuse ;  /* 0x0000000900157824 */ /* 0x140fe200078e0203 */
[----:B------:R-:W-:Y:S01]  /*01f0*/  MOV R14, R3 ;  /* 0x00000003000e7202 */ /* 0x000fe20000000f00 */
[C-C-:B------:R-:W-:Y:S01]  /*0200*/  IMAD R2, R0.reuse, 0xa, R3.reuse ;  /* 0x0000000a00027824 */ /* 0x140fe200078e0203 */
[----:B------:R-:W-:Y:S01]  /*0210*/  UIADD3 UR8, UPT, UPT, -UR4, URZ, URZ ;  /* 0x000000ff04087290 */ /* 0x000fe2000fffe1ff */
[----:B------:R-:W-:-:S02]  /*0220*/  IMAD R4, R0, 0xb, R3 ;  /* 0x0000000b00047824 */ /* 0x000fc400078e0203 */
[C-C-:B------:R-:W-:Y:S02]  /*0230*/  IMAD R6, R0.reuse, 0xc, R3.reuse ;  /* 0x0000000c00067824 */ /* 0x140fe400078e0203 */
[C-C-:B------:R-:W-:Y:S02]  /*0240*/  IMAD R8, R0.reuse, 0xd, R3.reuse ;  /* 0x0000000d00087824 */ /* 0x140fe400078e0203 */
[C-C-:B------:R-:W-:Y:S02]  /*0250*/  IMAD R10, R0.reuse, 0xe, R3.reuse ;  /* 0x0000000e000a7824 */ /* 0x140fe400078e0203 */
[----:B------:R-:W-:-:S07]  /*0260*/  IMAD R12, R0, 0xf, R3 ;  /* 0x0000000f000c7824 */ /* 0x000fce00078e0203 */
.L_x_2:
[----:B------:R-:W0:Y:S02]  /*0270*/  LDC.64 R22, c[0x0][0x380] ;  /* 0x0000e000ff167b82 */ /* 0x000e240000000a00 */
[----:B0-----:R-:W-:-:S04]  /*0280*/  IMAD.WIDE.U32 R24, R14, 0x4, R22 ;  /* 0x000000040e187825 */ /* 0x001fc800078e0016 */
[--C-:B------:R-:W-:Y:S01]  /*0290*/  IMAD.WIDE.U32 R26, R7, 0x4, R22.reuse ;  /* 0x00000004071a7825 */ /* 0x100fe200078e0016 */
[----:B------:R0:W2:Y:S04]  /*02a0*/  LDG.E R29, desc[UR10][R24.64] ;  /* 0x0000000a181d7981 */ /* 0x0000a8000c1e1900 */
[----:B------:R1:W3:Y:S01]  /*02b0*/  LDG.E R18, desc[UR10][R26.64] ;  /* 0x0000000a1a127981 */ /* 0x0002e2000c1e1900 */
[----:B0-----:R-:W-:-:S04]  /*02c0*/  IMAD.WIDE.U32 R24, R5, 0x4, R22 ;  /* 0x0000000405187825 */ /* 0x001fc800078e0016 */
[--C-:B-1----:R-:W-:Y:S01]  /*02d0*/  IMAD.WIDE.U32 R26, R9, 0x4, R22.reuse ;  /* 0x00000004091a7825 */ /* 0x102fe200078e0016 */
[----:B------:R0:W2:Y:S05]  /*02e0*/  LDG.E R20, desc[UR10][R24.64] ;  /* 0x0000000a18147981 */ /* 0x0000aa000c1e1900 */
[----:B------:R-:W3:Y:S01]  /*02f0*/  LDG.E R27, desc[UR10][R26.64] ;  /* 0x0000000a1a1b7981 */ /* 0x000ee2000c1e1900 */
[----:B0-----:R-:W-:Y:S01]  /*0300*/  IMAD.WIDE.U32 R24, R13, 0x4, R22 ;  /* 0x000000040d187825 */ /* 0x001fe200078e0016 */
[----:B--2---:R-:W-:-:S03]  /*0310*/  IADD3 R20, PT, PT, R20, R29, R16 ;  /* 0x0000001d14147210 */ /* 0x004fc60007ffe010 */
[----:B------:R-:W-:Y:S01]  /*0320*/  IMAD.WIDE.U32 R28, R11, 0x4, R22 ;  /* 0x000000040b1c7825 */ /* 0x000fe200078e0016 */
[----:B---3--:R-:W-:-:S04]  /*0330*/  IADD3 R18, PT, PT, R27, R18, R20 ;  /* 0x000000121b127210 */ /* 0x008fc80007ffe014 */
[----:B------:R0:W2:Y:S04]  /*0340*/  LDG.E R16, desc[UR10][R28.64] ;  /* 0x0000000a1c107981 */ /* 0x0000a8000c1e1900 */
[----:B------:R1:W2:Y:S01]  /*0350*/  LDG.E R27, desc[UR10][R24.64] ;  /* 0x0000000a181b7981 */ /* 0x0002a2000c1e1900 */
[----:B0-----:R-:W-:-:S04]  /*0360*/  IMAD.WIDE.U32 R28, R15, 0x4, R22 ;  /* 0x000000040f1c7825 */ /* 0x001fc800078e0016 */
[--C-:B-1----:R-:W-:Y:S01]  /*0370*/  IMAD.WIDE.U32 R24, R17, 0x4, R22.reuse ;  /* 0x0000000411187825 */ /* 0x102fe200078e0016 */
[----:B------:R0:W3:Y:S05]  /*0380*/  LDG.E R20, desc[UR10][R28.64] ;  /* 0x0000000a1c147981 */ /* 0x0000ea000c1e1900 */
[----:B------:R-:W3:Y:S01]  /*0390*/  LDG.E R25, desc[UR10][R24.64] ;  /* 0x0000000a18197981 */ /* 0x000ee2000c1e1900 */
[----:B0-----:R-:W-:-:S06]  /*03a0*/  IMAD.WIDE.U32 R28, R4, 0x4, R22 ;  /* 0x00000004041c7825 */ /* 0x001fcc00078e0016 */
[----:B------:R-:W4:Y:S01]  /*03b0*/  LDG.E R28, desc[UR10][R28.64] ;  /* 0x0000000a1c1c7981 */ /* 0x000f22000c1e1900 */
[----:B--2---:R-:W-:Y:S01]  /*03c0*/  IADD3 R18, PT, PT, R27, R16, R18 ;  /* 0x000000101b127210 */ /* 0x004fe20007ffe012 */
[----:B------:R-:W-:-:S05]  /*03d0*/  IMAD.WIDE.U32 R26, R19, 0x4, R22 ;  /* 0x00000004131a7825 */ /* 0x000fca00078e0016 */
[----:B------:R0:W2:Y:S01]  /*03e0*/  LDG.E R16, desc[UR10][R26.64] ;  /* 0x0000000a1a107981 */ /* 0x0000a2000c1e1900 */
[----:B---3--:R-:W-:Y:S01]  /*03f0*/  IADD3 R20, PT, PT, R25, R20, R18 ;  /* 0x0000001419147210 */ /* 0x008fe20007ffe012 */
[----:B------:R-:W-:-:S04]  /*0400*/  IMAD.WIDE.U32 R24, R21, 0x4, R22 ;  /* 0x0000000415187825 */ /* 0x000fc800078e0016 */
[--C-:B0-----:R-:W-:Y:S01]  /*0410*/  IMAD.WIDE.U32 R26, R2, 0x4, R22.reuse ;  /* 0x00000004021a7825 */ /* 0x101fe200078e0016 */
[----:B------:R0:W2:Y:S05]  /*0420*/  LDG.E R18, desc[UR10][R24.64] ;  /* 0x0000000a18127981 */ /* 0x0000aa000c1e1900 */
[----:B------:R-:W4:Y:S01]  /*0430*/  LDG.E R27, desc[UR10][R26.64] ;  /* 0x0000000a1a1b7981 */ /* 0x000f22000c1e1900 */
[----:B0-----:R-:W-:Y:S01]  /*0440*/  IMAD.WIDE.U32 R24, R8, 0x4, R22 ;  /* 0x0000000408187825 */ /* 0x001fe200078e0016 */
[----:B--2---:R-:W-:-:S04]  /*0450*/  IADD3 R16, PT, PT, R18, R16, R20 ;  /* 0x0000001012107210 */ /* 0x004fc80007ffe014 */
[----:B------:R-:W2:Y:S01]  /*0460*/  LDG.E R20, desc[UR10][R24.64] ;  /* 0x0000000a18147981 */ /* 0x000ea2000c1e1900 */
[----:B----4-:R-:W-:Y:S01]  /*0470*/  IADD3 R16, PT, PT, R28, R27, R16 ;  /* 0x0000001b1c107210 */ /* 0x010fe20007ffe010 */
[----:B------:R-:W-:-:S04]  /*0480*/  IMAD.WIDE.U32 R28, R6, 0x4, R22 ;  /* 0x00000004061c7825 */ /* 0x000fc800078e0016 */
[--C-:B------:R-:W-:Y:S01]  /*0490*/  IMAD.WIDE.U32 R26, R10, 0x4, R22.reuse ;  /* 0x000000040a1a7825 */ /* 0x100fe200078e0016 */
[----:B------:R-:W2:Y:S03]  /*04a0*/  LDG.E R18, desc[UR10][R28.64] ;  /* 0x0000000a1c127981 */ /* 0x000ea6000c1e1900 */
[----:B------:R-:W-:Y:S02]  /*04b0*/  IMAD.WIDE.U32 R22, R12, 0x4, R22 ;  /* 0x000000040c167825 */ /* 0x000fe400078e0016 */
[----:B------:R-:W3:Y:S04]  /*04c0*/  LDG.E R27, desc[UR10][R26.64] ;  /* 0x0000000a1a1b7981 */ /* 0x000ee8000c1e1900 */
[----:B------:R-:W3:Y:S01]  /*04d0*/  LDG.E R22, desc[UR10][R22.64] ;  /* 0x0000000a16167981 */ /* 0x000ee2000c1e1900 */
[----:B------:R-:W-:-:S04]  /*04e0*/  UIADD3 UR8, UPT, UPT, UR8, 0x10, URZ ;  /* 0x0000001008087890 */ /* 0x000fc8000fffe0ff */
[----:B------:R-:W-:Y:S01]  /*04f0*/  UISETP.NE.AND UP1, UPT, UR8, URZ, UPT ;  /* 0x000000ff0800728c */ /* 0x000fe2000bf25270 */
[C---:B------:R-:W-:Y:S01]  /*0500*/  IMAD R14, R0.reuse, 0x10, R14 ;  /* 0x00000010000e7824 */ /* 0x040fe200078e020e */
[C---:B------:R-:W-:Y:S01]  /*0510*/  LEA R5, R0.reuse, R5, 0x4 ;  /* 0x0000000500057211 */ /* 0x040fe200078e20ff */
[C---:B------:R-:W-:Y:S01]  /*0520*/  IMAD R17, R0.reuse, 0x10, R17 ;  /* 0x0000001000117824 */ /* 0x040fe200078e0211 */
[C---:B------:R-:W-:Y:S01]  /*0530*/  LEA R7, R0.reuse, R7, 0x4 ;  /* 0x0000000700077211 */ /* 0x040fe200078e20ff */
[C---:B------:R-:W-:Y:S01]  /*0540*/  IMAD R10, R0.reuse, 0x10, R10 ;  /* 0x00000010000a7824 */ /* 0x040fe200078e020a */
[C---:B------:R-:W-:Y:S02]  /*0550*/  LEA R9, R0.reuse, R9, 0x4 ;  /* 0x0000000900097211 */ /* 0x040fe400078e20ff */
[C---:B------:R-:W-:Y:S02]  /*0560*/  LEA R11, R0.reuse, R11, 0x4 ;  /* 0x0000000b000b7211 */ /* 0x040fe400078e20ff */
[----:B------:R-:W-:-:S02]  /*0570*/  LEA R13, R0, R13, 0x4 ;  /* 0x0000000d000d7211 */ /* 0x000fc400078e20ff */
[C---:B------:R-:W-:Y:S02]  /*0580*/  LEA R15, R0.reuse, R15, 0x4 ;  /* 0x0000000f000f7211 */ /* 0x040fe400078e20ff */
[C---:B------:R-:W-:Y:S02]  /*0590*/  LEA R19, R0.reuse, R19, 0x4 ;  /* 0x0000001300137211 */ /* 0x040fe400078e20ff */
[C---:B------:R-:W-:Y:S02]  /*05a0*/  LEA R21, R0.reuse, R21, 0x4 ;  /* 0x0000001500157211 */ /* 0x040fe400078e20ff */
[C---:B------:R-:W-:Y:S02]  /*05b0*/  LEA R2, R0.reuse, R2, 0x4 ;  /* 0x0000000200027211 */ /* 0x040fe400078e20ff */
[C---:B------:R-:W-:Y:S02]  /*05c0*/  LEA R4, R0.reuse, R4, 0x4 ;  /* 0x0000000400047211 */ /* 0x040fe400078e20ff */
[----:B------:R-:W-:-:S02]  /*05d0*/  LEA R6, R0, R6, 0x4 ;  /* 0x0000000600067211 */ /* 0x000fc400078e20ff */
[C---:B------:R-:W-:Y:S02]  /*05e0*/  LEA R8, R0.reuse, R8, 0x4 ;  /* 0x0000000800087211 */ /* 0x040fe400078e20ff */
[----:B------:R-:W-:Y:S02]  /*05f0*/  LEA R12, R0, R12, 0x4 ;  /* 0x0000000c000c7211 */ /* 0x000fe400078e20ff */
[----:B--2---:R-:W-:-:S04]  /*0600*/  IADD3 R16, PT, PT, R20, R18, R16 ;  /* 0x0000001214107210 */ /* 0x004fc80007ffe010 */
[----:B---3--:R-:W-:Y:S01]  /*0610*/  IADD3 R16, PT, PT, R22, R27, R16 ;  /* 0x0000001b16107210 */ /* 0x008fe20007ffe010 */
[----:B------:R-:W-:Y:S06]  /*0620*/  BRA.U UP1, `(.L_x_2) ;  /* 0xfffffffd01107547 */ /* 0x000fec000b83ffff */
.L_x_1:
[----:B------:R-:W-:Y:S05]  /*0630*/  BRA.U !UP0, `(.L_x_0) ;  /* 0x0000000508087547 */ /* 0x000fea000b800000 */
[----:B------:R-:W-:Y:S02]  /*0640*/  UISETP.GE.U32.AND UP0, UPT, UR7, 0x8, UPT ;  /* 0x000000080700788c */ /* 0x000fe4000bf06070 */
[----:B------:R-:W-:-:S04]  /*0650*/  ULOP3.LUT UR8, UR6, 0x7, URZ, 0xc0, !UPT ;  /* 0x0000000706087892 */ /* 0x000fc8000f8ec0ff */
[----:B------:R-:W-:-:S03]  /*0660*/  UISETP.NE.AND UP1, UPT, UR8, URZ, UPT ;  /* 0x000000ff0800728c */ /* 0x000fc6000bf25270 */
[----:B------:R-:W-:Y:S08]  /*0670*/  BRA.U !UP0, `(.L_x_3) ;  /* 0x0000000108787547 */ /* 0x000ff0000b800000 */
[----:B------:R-:W0:Y:S01]  /*0680*/  LDC.64 R4, c[0x0][0x380] ;  /* 0x0000e000ff047b82 */ /* 0x000e220000000a00 */
[----:B------:R-:W-:-:S05]  /*0690*/  IMAD R7, R0, UR4, R3 ;  /* 0x0000000400077c24 */ /* 0x000fca000f8e0203 */
[----:B------:R-:W-:-:S04]  /*06a0*/  IADD3 R15, PT, PT, R7, R0, RZ ;  /* 0x00000000070f7210 */ /* 0x000fc80007ffe0ff */
[----:B------:R-:W-:-:S04]  /*06b0*/  IADD3 R19, PT, PT, R15, R0, RZ ;  /* 0x000000000f137210 */ /* 0x000fc80007ffe0ff */
[----:B------:R-:W-:-:S04]  /*06c0*/  IADD3 R11, PT, PT, R19, R0, RZ ;  /* 0x00000000130b7210 */ /* 0x000fc80007ffe0ff */
[----:B------:R-:W-:-:S04]  /*06d0*/  IADD3 R13, PT, PT, R11, R0, RZ ;  /* 0x000000000b0d7210 */ /* 0x000fc80007ffe0ff */
[----:B------:R-:W-:Y:S01]  /*06e0*/  IADD3 R9, PT, PT, R13, R0, RZ ;  /* 0x000000000d097210 */ /* 0x000fe20007ffe0ff */
[----:B0-----:R-:W-:-:S04]  /*06f0*/  IMAD.WIDE.U32 R6, R7, 0x4, R4 ;  /* 0x0000000407067825 */ /* 0x001fc800078e0004 */
[----:B------:R-:W-:Y:S02]  /*0700*/  IMAD.WIDE.U32 R14, R15, 0x4, R4 ;  /* 0x000000040f0e7825 */ /* 0x000fe400078e0004 */
[----:B------:R-:W2:Y:S02]  /*0710*/  LDG.E R7, desc[UR10][R6.64] ;  /* 0x0000000a06077981 */ /* 0x000ea4000c1e1900 */
[----:B------:R-:W-:Y:S02]  /*0720*/  IMAD.IADD R21, R9, 0x1, R0 ;  /* 0x0000000109157824 */ /* 0x000fe400078e0200 */
[--C-:B------:R-:W-:Y:S01]  /*0730*/  IMAD.WIDE.U32 R18, R19, 0x4, R4.reuse ;  /* 0x0000000413127825 */ /* 0x100fe200078e0004 */
[----:B------:R-:W2:Y:S03]  /*0740*/  LDG.E R2, desc[UR10][R14.64] ;  /* 0x0000000a0e027981 */ /* 0x000ea6000c1e1900 */
[--C-:B------:R-:W-:Y:S01]  /*0750*/  IMAD.WIDE.U32 R10, R11, 0x4, R4.reuse ;  /* 0x000000040b0a7825 */ /* 0x100fe200078e0004 */
[----:B------:R-:W-:Y:S01]  /*0760*/  IADD3 R17, PT, PT, R21, R0, RZ ;  /* 0x0000000015117210 */ /* 0x000fe20007ffe0ff */
[----:B------:R-:W3:Y:S02]  /*0770*/  LDG.E R19, desc[UR10][R18.64] ;  /* 0x0000000a12137981 */ /* 0x000ee4000c1e1900 */
[----:B------:R-:W-:-:S02]  /*0780*/  IMAD.WIDE.U32 R12, R13, 0x4, R4 ;  /* 0x000000040d0c7825 */ /* 0x000fc400078e0004 */
[----:B------:R-:W3:Y:S02]  /*0790*/  LDG.E R10, desc[UR10][R10.64] ;  /* 0x0000000a0a0a7981 */ /* 0x000ee4000c1e1900 */
[--C-:B------:R-:W-:Y:S02]  /*07a0*/  IMAD.WIDE.U32 R8, R9, 0x4, R4.reuse ;  /* 0x0000000409087825 */ /* 0x100fe400078e0004 */
[----:B------:R-:W4:Y:S02]  /*07b0*/  LDG.E R13, desc[UR10][R12.64] ;  /* 0x0000000a0c0d7981 */ /* 0x000f24000c1e1900 */
[--C-:B------:R-:W-:Y:S02]  /*07c0*/  IMAD.WIDE.U32 R20, R21, 0x4, R4.reuse ;  /* 0x0000000415147825 */ /* 0x100fe400078e0004 */
[----:B------:R-:W4:Y:S02]  /*07d0*/  LDG.E R8, desc[UR10][R8.64] ;  /* 0x0000000a08087981 */ /* 0x000f24000c1e1900 */
[----:B------:R-:W-:-:S02]  /*07e0*/  IMAD.WIDE.U32 R4, R17, 0x4, R4 ;  /* 0x0000000411047825 */ /* 0x000fc400078e0004 */
[----:B------:R-:W5:Y:S04]  /*07f0*/  LDG.E R21, desc[UR10][R20.64] ;  /* 0x0000000a14157981 */ /* 0x000f68000c1e1900 */
[----:B------:R-:W5:Y:S01]  /*0800*/  LDG.E R4, desc[UR10][R4.64] ;  /* 0x0000000a04047981 */ /* 0x000f62000c1e1900 */
[----:B------:R-:W-:Y:S01]  /*0810*/  UIADD3 UR4, UPT, UPT, UR4, 0x8, URZ ;  /* 0x0000000804047890 */ /* 0x000fe2000fffe0ff */
[----:B--2---:R-:W-:-:S04]  /*0820*/  IADD3 R2, PT, PT, R2, R7, R16 ;  /* 0x0000000702027210 */ /* 0x004fc80007ffe010 */
[----:B---3--:R-:W-:-:S04]  /*0830*/  IADD3 R2, PT, PT, R10, R19, R2 ;  /* 0x000000130a027210 */ /* 0x008fc80007ffe002 */
[----:B----4-:R-:W-:-:S04]  /*0840*/  IADD3 R2, PT, PT, R8, R13, R2 ;  /* 0x0000000d08027210 */ /* 0x010fc80007ffe002 */
[----:B-----5:R-:W-:-:S07]  /*0850*/  IADD3 R16, PT, PT, R4, R21, R2 ;  /* 0x0000001504107210 */ /* 0x020fce0007ffe002 */
.L_x_3:
        /* <DEDUP_REMOVED lines=9> */
[----:B------:R-:W-:Y:S01]  /*08f0*/  IADD3 R13, PT, PT, R11, R0, RZ ;  /* 0x000000000b0d7210 */ /* 0x000fe20007ffe0ff */
[----:B0-----:R-:W-:-:S04]  /*0900*/  IMAD.WIDE.U32 R6, R7, 0x4, R4 ;  /* 0x0000000407067825 */ /* 0x001fc800078e0004 */
[--C-:B------:R-:W-:Y:S02]  /*0910*/  IMAD.WIDE.U32 R8, R9, 0x4, R4.reuse ;  /* 0x0000000409087825 */ /* 0x100fe400078e0004 */
[----:B------:R-:W2:Y:S02]  /*0920*/  LDG.E R7, desc[UR10][R6.64] ;  /* 0x0000000a06077981 */ /* 0x000ea4000c1e1900 */
[--C-:B------:R-:W-:Y:S02]  /*0930*/  IMAD.WIDE.U32 R10, R11, 0x4, R4.reuse ;  /* 0x000000040b0a7825 */ /* 0x100fe400078e0004 */
[----:B------:R-:W2:Y:S02]  /*0940*/  LDG.E R8, desc[UR10][R8.64] ;  /* 0x0000000a08087981 */ /* 0x000ea4000c1e1900 */
[----:B------:R-:W-:Y:S02]  /*0950*/  IMAD.WIDE.U32 R4, R13, 0x4, R4 ;  /* 0x000000040d047825 */ /* 0x000fe400078e0004 */
[----:B------:R-:W3:Y:S04]  /*0960*/  LDG.E R11, desc[UR10][R10.64] ;  /* 0x0000000a0a0b7981 */ /* 0x000ee8000c1e1900 */
[----:B------:R-:W3:Y:S01]  /*0970*/  LDG.E R4, desc[UR10][R4.64] ;  /* 0x0000000a04047981 */ /* 0x000ee2000c1e1900 */
[----:B------:R-:W-:Y:S01]  /*0980*/  UIADD3 UR4, UPT, UPT, UR4, 0x4, URZ ;  /* 0x0000000404047890 */ /* 0x000fe2000fffe0ff */
[----:B--2---:R-:W-:-:S04]  /*0990*/  IADD3 R16, PT, PT, R8, R7, R16 ;  /* 0x0000000708107210 */ /* 0x004fc80007ffe010 */
[----:B---3--:R-:W-:-:S07]  /*09a0*/  IADD3 R16, PT, PT, R4, R11, R16 ;  /* 0x0000000b04107210 */ /* 0x008fce0007ffe010 */
.L_x_4:
[----:B------:R-:W-:Y:S05]  /*09b0*/  BRA.U !UP1, `(.L_x_0) ;  /* 0x0000000109287547 */ /* 0x000fea000b800000 */
[----:B------:R-:W0:Y:S01]  /*09c0*/  LDC.64 R6, c[0x0][0x380] ;  /* 0x0000e000ff067b82 */ /* 0x000e220000000a00 */
[----:B------:R-:W-:Y:S01]  /*09d0*/  IMAD R9, R0, UR4, R3 ;  /* 0x0000000400097c24 */ /* 0x000fe2000f8e0203 */
[----:B------:R-:W-:-:S12]  /*09e0*/  UIADD3 UR6, UPT, UPT, -UR6, URZ, URZ ;  /* 0x000000ff06067290 */ /* 0x000fd8000fffe1ff */
.L_x_5:
[----:B0-----:R-:W-:-:S06]  /*09f0*/  IMAD.WIDE.U32 R4, R9, 0x4, R6 ;  /* 0x0000000409047825 */ /* 0x001fcc00078e0006 */
[----:B------:R-:W2:Y:S01]  /*0a00*/  LDG.E R5, desc[UR10][R4.64] ;  /* 0x0000000a04057981 */ /* 0x000ea2000c1e1900 */
[----:B------:R-:W-:Y:S01]  /*0a10*/  UIADD3 UR6, UPT, UPT, UR6, 0x1, URZ ;  /* 0x0000000106067890 */ /* 0x000fe2000fffe0ff */
[----:B------:R-:W-:-:S03]  /*0a20*/  IADD3 R9, PT, PT, R9, R0, RZ ;  /* 0x0000000009097210 */ /* 0x000fc60007ffe0ff */
[----:B------:R-:W-:Y:S01]  /*0a30*/  UISETP.NE.AND UP0, UPT, UR6, URZ, UPT ;  /* 0x000000ff0600728c */ /* 0x000fe2000bf05270 */
[----:B--2---:R-:W-:-:S08]  /*0a40*/  IADD3 R16, PT, PT, R5, R16, RZ ;  /* 0x0000001005107210 */ /* 0x004fd00007ffe0ff */
[----:B------:R-:W-:Y:S05]  /*0a50*/  BRA.U UP0, `(.L_x_5) ;  /* 0xfffffffd00e47547 */ /* 0x000fea000b83ffff */
.L_x_0:
[----:B------:R-:W0:Y:S02]  /*0a60*/  LDC.64 R4, c[0x0][0x388] ;  /* 0x0000e200ff047b82 */ /* 0x000e240000000a00 */
[----:B0-----:R-:W-:-:S05]  /*0a70*/  IMAD.WIDE.U32 R2, R3, 0x4, R4 ;  /* 0x0000000403027825 */ /* 0x001fca00078e0004 */
[----:B------:R-:W-:Y:S01]  /*0a80*/  STG.E desc[UR10][R2.64], R16 ;  /* 0x0000001002007986 */ /* 0x000fe2000c10190a */
[----:B------:R-:W-:Y:S05]  /*0a90*/  EXIT ;  /* 0x000000000000794d */ /* 0x000fea0003800000 */
.L_x_6:
[----:B------:R-:W-:-:S00]  /*0aa0*/  BRA `(.L_x_6) ;  /* 0xfffffffc00fc7947 */ /* 0x000fc0000383ffff */
[----:B------:R-:W-:-:S00]  /*0ab0*/  NOP ;  /* 0x0000000000007918 */ /* 0x000fc00000000000 */
        /* <DEDUP_REMOVED lines=12> */
.L_x_8:


//--------------------- .text._Z12applyPaddingPiS_iii --------------------------
	.section	.text._Z12applyPaddingPiS_iii,"ax",@progbits
	.align	128
        .global         _Z12applyPaddingPiS_iii
        .type           _Z12applyPaddingPiS_iii,@function
        .size           _Z12applyPaddingPiS_iii,(.L_x_9 - _Z12applyPaddingPiS_iii)
        .other          _Z12applyPaddingPiS_iii,@"STO_CUDA_ENTRY STV_DEFAULT"
_Z12applyPaddingPiS_iii:
.text._Z12applyPaddingPiS_iii:
[----:B------:R-:W-:Y:S01]  /*0000*/  LDC R1, c[0x0][0x37c] ;  /* 0x0000df00ff017b82 */ /* 0x000fe20000000800 */
[----:B------:R-:W0:Y:S07]  /*0010*/  S2R R2, SR_TID.Y ;  /* 0x0000000000027919 */ /* 0x000e2e0000002200 */
[----:B------:R-:W1:Y:S01]  /*0020*/  LDC R0, c[0x0][0x360] ;  /* 0x0000d800ff007b82 */ /* 0x000e620000000800 */
[----:B------:R-:W2:Y:S01]  /*0030*/  LDCU.64 UR8, c[0x0][0x390] ;  /* 0x00007200ff0877ac */ /* 0x000ea20008000a00 */
[----:B------:R-:W1:Y:S06]  /*0040*/  S2R R3, SR_TID.X ;  /* 0x0000000000037919 */ /* 0x000e6c0000002100 */
[----:B------:R-:W0:Y:S08]  /*0050*/  S2UR UR5, SR_CTAID.Y ;  /* 0x00000000000579c3 */ /* 0x000e300000002600 */
[----:B------:R-:W0:Y:S08]  /*0060*/  LDC R7, c[0x0][0x364] ;  /* 0x0000d900ff077b82 */ /* 0x000e300000000800 */
[----:B------:R-:W1:Y:S01]  /*0070*/  S2UR UR4, SR_CTAID.X ;  /* 0x00000000000479c3 */ /* 0x000e620000002500 */
[----:B0-----:R-:W-:-:S05]  /*0080*/  IMAD R7, R7, UR5, R2 ;  /* 0x0000000507077c24 */ /* 0x001fca000f8e0202 */
[----:B--2---:R-:W-:Y:S01]  /*0090*/  ISETP.GE.U32.AND P0, PT, R7, UR9, PT ;  /* 0x0000000907007c0c */ /* 0x004fe2000bf06070 */
[----:B-1----:R-:W-:-:S05]  /*00a0*/  IMAD R0, R0, UR4, R3 ;  /* 0x0000000400007c24 */ /* 0x002fca000f8e0203 */
[----:B------:R-:W-:-:S13]  /*00b0*/  ISETP.GE.U32.OR P0, PT, R0, UR8, P0 ;  /* 0x0000000800007c0c */ /* 0x000fda0008706470 */
[----:B------:R-:W-:Y:S05]  /*00c0*/  @P0 EXIT ;  /* 0x000000000000094d */ /* 0x000fea0003800000 */
[----:B------:R-:W0:Y:S01]  /*00d0*/  LDC.64 R2, c[0x0][0x380] ;  /* 0x0000e000ff027b82 */ /* 0x000e220000000a00 */
[----:B------:R-:W1:Y:S01]  /*00e0*/  LDCU.64 UR6, c[0x0][0x358] ;  /* 0x00006b00ff0677ac */ /* 0x000e620008000a00 */
[----:B------:R-:W-:Y:S01]  /*00f0*/  IMAD R5, R7, UR8, R0 ;  /* 0x0000000807057c24 */ /* 0x000fe2000f8e0200 */
[----:B------:R-:W2:Y:S03]  /*0100*/  LDCU UR5, c[0x0][0x398] ;  /* 0x00007300ff0577ac */ /* 0x000ea60008000800 */
[----:B0-----:R-:W-:Y:S02]  /*0110*/  IMAD.WIDE.U32 R2, R5, 0x4, R2 ;  /* 0x0000000405027825 */ /* 0x001fe400078e0002 */
[----:B------:R-:W0:Y:S04]  /*0120*/  LDC.64 R4, c[0x0][0x388] ;  /* 0x0000e200ff047b82 */ /* 0x000e280000000a00 */
[----:B-1----:R-:W3:Y:S01]  /*0130*/  LDG.E R3, desc[UR6][R2.64] ;  /* 0x0000000602037981 */ /* 0x002ee2000c1e1900 */
[----:B--2---:R-:W-:-:S02]  /*0140*/  UIADD3 UR4, UPT, UPT, UR8, UR5, URZ ;  /* 0x0000000508047290 */ /* 0x004fc4000fffe0ff */
[----:B------:R-:W-:-:S05]  /*0150*/  IADD3 R0, PT, PT, R0, UR5, RZ ;  /* 0x0000000500007c10 */ /* 0x000fca000fffe0ff */
[----:B------:R-:W-:-:S04]  /*0160*/  IMAD R7, R7, UR4, R0 ;  /* 0x0000000407077c24 */ /* 0x000fc8000f8e0200 */
[----:B0-----:R-:W-:-:S05]  /*0170*/  IMAD.WIDE.U32 R4, R7, 0x4, R4 ;  /* 0x0000000407047825 */ /* 0x001fca00078e0004 */
[----:B---3--:R-:W-:Y:S01]  /*0180*/  STG.E desc[UR6][R4.64], R3 ;  /* 0x0000000304007986 */ /* 0x008fe2000c101906 */
[----:B------:R-:W-:Y:S05]  /*0190*/  EXIT ;  /* 0x000000000000794d */ /* 0x000fea0003800000 */
.L_x_7:
        /* <DEDUP_REMOVED lines=14> */
.L_x_9:


//--------------------- .nv.shared.reserved.0     --------------------------
	.section	.nv.shared.reserved.0,"aw",@nobits
	.weak		__nv_reservedSMEM_offset_0_alias
	.size		__nv_reservedSMEM_offset_0_alias, 0, 64
	.other		__nv_reservedSMEM_offset_0_alias,@"STO_CUDA_RESERVED_SHARED STV_DEFAULT"
__nv_reservedSMEM_offset_0_alias:
	.zero		0
	.zero		64


//--------------------- .nv.constant0._Z10sumColumnsPiS_ii --------------------------
	.section	.nv.constant0._Z10sumColumnsPiS_ii,"a",@progbits
	.sectionflags	@""
	.align	4
.nv.constant0._Z10sumColumnsPiS_ii:
	.zero		920


//--------------------- .nv.constant0._Z12applyPaddingPiS_iii --------------------------
	.section	.nv.constant0._Z12applyPaddingPiS_iii,"a",@progbits
	.sectionflags	@""
	.align	4
.nv.constant0._Z12applyPaddingPiS_iii:
	.zero		924


//--------------------- SYMBOLS --------------------------

	.type		.nv.reservedSmem.offset0,@object
	.size		.nv.reservedSmem.offset0,0x4
